//
// Generated by NVIDIA NVVM Compiler
//
// Compiler Build ID: CL-36424714
// Cuda compilation tools, release 13.0, V13.0.88
// Based on NVVM 20.0.0
//

.version 9.0
.target sm_100
.address_size 64

	// .globl	_Z29loops_warp_divergence_examplev
.extern .func  (.param .b32 func_retval0) vprintf
(
	.param .b64 vprintf_param_0,
	.param .b64 vprintf_param_1
)
;
.global .align 1 .b8 $str[39] = {84, 104, 114, 101, 97, 100, 32, 37, 50, 100, 58, 32, 73, 116, 101, 114, 97, 116, 105, 111, 110, 115, 32, 61, 32, 37, 100, 44, 32, 83, 117, 109, 32, 61, 32, 37, 100, 10};

.visible .entry _Z29loops_warp_divergence_examplev()
{
	.local .align 8 .b8 	__local_depot0[16];
	.reg .b64 	%SP;
	.reg .b64 	%SPL;
	.reg .b16 	%rs<6>;
	.reg .b32 	%r<6>;
	.reg .b64 	%rd<5>;

	mov.u64 	%SPL, __local_depot0;
	cvta.local.u64 	%SP, %SPL;
	mov.u32 	%r1, %tid.x;
	mul.lo.s32 	%r2, %r1, 10;
	add.u64 	%rd1, %SP, 0;
	add.u64 	%rd2, %SPL, 0;
	cvt.u16.u32 	%rs1, %r1;
	mul.hi.u16 	%rs2, %rs1, 13108;
	mul.lo.s16 	%rs3, %rs2, 5;
	sub.s16 	%rs4, %rs1, %rs3;
	add.s16 	%rs5, %rs4, 1;
	cvt.u32.u16 	%r3, %rs5;
	st.local.v2.u32 	[%rd2], {%r1, %r3};
	st.local.u32 	[%rd2+8], %r2;
	mov.u64 	%rd3, $str;
	cvta.global.u64 	%rd4, %rd3;
	{ // callseq 0, 0
	.param .b64 param0;
	st.param.b64 	[param0], %rd4;
	.param .b64 param1;
	st.param.b64 	[param1], %rd1;
	.param .b32 retval0;
	call.uni (retval0), 
	vprintf, 
	(
	param0, 
	param1
	);
	ld.param.b32 	%r4, [retval0];
	} // callseq 0
	ret;

}


// ===== COMPILED SASS (sm_100) =====

	.target	sm_100

	.elftype	@"ET_EXEC"


//--------------------- .note.nv.tkinfo           --------------------------
	.section	.note.nv.tkinfo,"",@"SHT_NOTE"
	.sectionflags	@"SHF_NOTE_NV_TKINFO"
	.tkinfo
        /*0018*/ 	.word	0x00000002
        /*0030*/ 	.string	""
        /*0030*/ 	.string	"ptxas"
        /*0030*/ 	.string	"Cuda compilation tools, release 13.0, V13.0.88"
        /*0030*/ 	.string	"Build cuda_13.0.r13.0/compiler.36424714_0"
        /*0030*/ 	.string	"-arch sm_100 -m 64 "



//--------------------- .note.nv.cuinfo           --------------------------
	.section	.note.nv.cuinfo,"",@"SHT_NOTE"
	.sectionflags	@"SHF_NOTE_NV_CUINFO"
        /*0018*/ 	.short	0x0002
        /*001a*/ 	.short	0x0064
        /*001c*/ 	.short	0x0082
	.zero		2


//--------------------- .nv.info                  --------------------------
	.section	.nv.info,"",@"SHT_CUDA_INFO"
	.align	4


	//----- nvinfo : EIATTR_REGCOUNT
	.align		4
        /*0000*/ 	.byte	0x04, 0x2f
        /*0002*/ 	.short	(.L_2 - .L_1)
	.align		4
.L_1:
        /*0004*/ 	.word	index@(_Z29loops_warp_divergence_examplev)
        /*0008*/ 	.word	0x00000018


	//----- nvinfo : EIATTR_FRAME_SIZE
	.align		4
.L_2:
        /*000c*/ 	.byte	0x04, 0x11
        /*000e*/ 	.short	(.L_4 - .L_3)
	.align		4
.L_3:
        /*0010*/ 	.word	index@(_Z29loops_warp_divergence_examplev)
        /*0014*/ 	.word	0x00000010


	//----- nvinfo : EIATTR_MIN_STACK_SIZE
	.align		4
.L_4:
        /*0018*/ 	.byte	0x04, 0x12
        /*001a*/ 	.short	(.L_6 - .L_5)
	.align		4
.L_5:
        /*001c*/ 	.word	index@(_Z29loops_warp_divergence_examplev)
        /*0020*/ 	.word	0x00000010
.L_6:


//--------------------- .nv.compat                --------------------------
	.section	.nv.compat,"",@"SHT_CUDA_COMPAT_INFO"
	.align	4
        /*0000*/ 	.byte	0x02, 0x09, 0x00, 0x00, 0x02, 0x02, 0x01, 0x00, 0x02, 0x05, 0x05, 0x00, 0x03, 0x07, 0x01, 0x01
        /*0010*/ 	.byte	0x02, 0x03, 0x00, 0x00, 0x02, 0x06, 0x01, 0x00, 0x04, 0x0b, 0x08, 0x00, 0x09, 0x00, 0x00, 0x00
        /*0020*/ 	.byte	0x00, 0x00, 0x00, 0x00


//--------------------- .nv.info._Z29loops_warp_divergence_examplev --------------------------
	.section	.nv.info._Z29loops_warp_divergence_examplev,"",@"SHT_CUDA_INFO"
	.sectionflags	@""
	.align	4


	//----- nvinfo : EIATTR_CUDA_API_VERSION
	.align		4
        /*0000*/ 	.byte	0x04, 0x37
        /*0002*/ 	.short	(.L_8 - .L_7)
.L_7:
        /*0004*/ 	.word	0x00000082


	//----- nvinfo : EIATTR_SPARSE_MMA_MASK
	.align		4
.L_8:
        /*0008*/ 	.byte	0x03, 0x50
        /*000a*/ 	.short	0x0000


	//----- nvinfo : EIATTR_MAXREG_COUNT
	.align		4
        /*000c*/ 	.byte	0x03, 0x1b
        /*000e*/ 	.short	0x00ff


	//----- nvinfo : EIATTR_EXTERNS
	.align		4
        /*0010*/ 	.byte	0x04, 0x0f
        /*0012*/ 	.short	(.L_10 - .L_9)


	//   ....[0]....
	.align		4
.L_9:
        /*0014*/ 	.word	index@(vprintf)


	//----- nvinfo : EIATTR_MERCURY_ISA_VERSION
	.align		4
.L_10:
        /*0018*/ 	.byte	0x03, 0x5f
        /*001a*/ 	.short	0x0101


	//----- nvinfo : EIATTR_VRC_CTA_INIT_COUNT
	.align		4
        /*001c*/ 	.byte	0x02, 0x4a
	.zero		1
	.zero		1


	//----- nvinfo : EIATTR_SYSCALL_OFFSETS
	.align		4
        /*0020*/ 	.byte	0x04, 0x46
        /*0022*/ 	.short	(.L_12 - .L_11)


	//   ....[0]....
.L_11:
        /*0024*/ 	.word	0x00000190


	//----- nvinfo : EIATTR_EXIT_INSTR_OFFSETS
	.align		4
.L_12:
        /*0028*/ 	.byte	0x04, 0x1c
        /*002a*/ 	.short	(.L_14 - .L_13)


	//   ....[0]....
.L_13:
        /*002c*/ 	.word	0x000001a0


	//----- nvinfo : EIATTR_SW_WAR
	.align		4
.L_14:
        /*0030*/ 	.byte	0x04, 0x36
        /*0032*/ 	.short	(.L_16 - .L_15)
.L_15:
        /*0034*/ 	.word	0x00000008
.L_16:


//--------------------- .nv.callgraph             --------------------------
	.section	.nv.callgraph,"",@"SHT_CUDA_CALLGRAPH"
	.align	4
	.sectionentsize	8
	.align		4
        /*0000*/ 	.word	0x00000000
	.align		4
        /*0004*/ 	.word	0xffffffff
	.align		4
        /*0008*/ 	.word	index@(_Z29loops_warp_divergence_examplev)
	.align		4
        /*000c*/ 	.word	index@(vprintf)
	.align		4
        /*0010*/ 	.word	0x00000000
	.align		4
        /*0014*/ 	.word	0xfffffffe
	.align		4
        /*0018*/ 	.word	0x00000000
	.align		4
        /*001c*/ 	.word	0xfffffffd
	.align		4
        /*0020*/ 	.word	0x00000000
	.align		4
        /*0024*/ 	.word	0xfffffffc


//--------------------- .nv.constant4             --------------------------
	.section	.nv.constant4,"a",@progbits
	.align	8
	.align		8
.nv.constant4:
        /*0000*/ 	.dword	vprintf
	.align		8
        /*0008*/ 	.dword	$str


//--------------------- .text._Z29loops_warp_divergence_examplev --------------------------
	.section	.text._Z29loops_warp_divergence_examplev,"ax",@progbits
	.align	128
        .global         _Z29loops_warp_divergence_examplev
        .type           _Z29loops_warp_divergence_examplev,@function
        .size           _Z29loops_warp_divergence_examplev,(.L_x_2 - _Z29loops_warp_divergence_examplev)
        .other          _Z29loops_warp_divergence_examplev,@"STO_CUDA_ENTRY STV_DEFAULT"
_Z29loops_warp_divergence_examplev:
.text._Z29loops_warp_divergence_examplev:
[----:B------:R-:W0:Y:S01]  /*0000*/  LDC R1, c[0x0][0x37c] ;  /* 0x0000df00ff017b82 */ /* 0x000e220000000800 */
[----:B------:R-:W1:Y:S01]  /*0010*/  S2R R8, SR_TID.X ;  /* 0x0000000000087919 */ /* 0x000e620000002100 */
[----:B------:R-:W-:Y:S01]  /*0020*/  MOV R2, 0x0 ;  /* 0x0000000000027802 */ /* 0x000fe20000000f00 */
[----:B0-----:R-:W-:Y:S01]  /*0030*/  VIADD R1, R1, 0xfffffff0 ;  /* 0xfffffff001017836 */ /* 0x001fe20000000000 */
[----:B------:R-:W0:Y:S04]  /*0040*/  LDCU UR4, c[0x0][0x2f8] ;  /* 0x00005f00ff0477ac */ /* 0x000e280008000800 */
[----:B------:R-:W2:Y:S01]  /*0050*/  LDC.64 R2, c[0x4][R2] ;  /* 0x0100000002027b82 */ /* 0x000ea20000000a00 */
[----:B------:R-:W3:Y:S01]  /*0060*/  LDCU.64 UR6, c[0x4][0x8] ;  /* 0x01000100ff0677ac */ /* 0x000ee20008000a00 */
[----:B------:R-:W4:Y:S01]  /*0070*/  LDCU UR5, c[0x0][0x2fc] ;  /* 0x00005f80ff0577ac */ /* 0x000f220008000800 */
[----:B0-----:R-:W-:Y:S01]  /*0080*/  IADD3 R6, P0, PT, R1, UR4, RZ ;  /* 0x0000000401067c10 */ /* 0x001fe2000ff1e0ff */
[----:B---3--:R-:W-:-:S02]  /*0090*/  IMAD.U32 R4, RZ, RZ, UR6 ;  /* 0x00000006ff047e24 */ /* 0x008fc4000f8e00ff */
[----:B------:R-:W-:Y:S02]  /*00a0*/  IMAD.U32 R5, RZ, RZ, UR7 ;  /* 0x00000007ff057e24 */ /* 0x000fe4000f8e00ff */
[----:B----4-:R-:W-:Y:S01]  /*00b0*/  IMAD.X R7, RZ, RZ, UR5, P0 ;  /* 0x00000005ff077e24 */ /* 0x010fe200080e06ff */
[----:B-1----:R-:W-:-:S05]  /*00c0*/  LOP3.LUT R0, R8, 0xffff, RZ, 0xc0, !PT ;  /* 0x0000ffff08007812 */ /* 0x002fca00078ec0ff */
[----:B------:R-:W-:-:S05]  /*00d0*/  IMAD R0, R0, 0x3334, RZ ;  /* 0x0000333400007824 */ /* 0x000fca00078e02ff */
[----:B------:R-:W-:-:S04]  /*00e0*/  SHF.R.U32.HI R0, RZ, 0x10, R0 ;  /* 0x00000010ff007819 */ /* 0x000fc80000011600 */
[----:B------:R-:W-:-:S05]  /*00f0*/  PRMT R0, R0, 0x9910, RZ ;  /* 0x0000991000007816 */ /* 0x000fca00000000ff */
[----:B------:R-:W-:-:S04]  /*0100*/  IMAD R0, R0, 0x5, RZ ;  /* 0x0000000500007824 */ /* 0x000fc800078e02ff */
[----:B------:R-:W-:-:S05]  /*0110*/  IMAD.MOV R0, RZ, RZ, -R0 ;  /* 0x000000ffff007224 */ /* 0x000fca00078e0a00 */
[----:B------:R-:W-:Y:S01]  /*0120*/  PRMT R9, R0, 0x7710, RZ ;  /* 0x0000771000097816 */ /* 0x000fe200000000ff */
[----:B------:R-:W-:-:S03]  /*0130*/  IMAD R0, R8, 0xa, RZ ;  /* 0x0000000a08007824 */ /* 0x000fc600078e02ff */
[----:B------:R-:W-:Y:S02]  /*0140*/  IADD3 R9, PT, PT, R8, 0x1, R9 ;  /* 0x0000000108097810 */ /* 0x000fe40007ffe009 */
[----:B------:R0:W-:Y:S02]  /*0150*/  STL [R1+0x8], R0 ;  /* 0x0000080001007387 */ /* 0x0001e40000100800 */
[----:B------:R-:W-:-:S05]  /*0160*/  LOP3.LUT R9, R9, 0xffff, RZ, 0xc0, !PT ;  /* 0x0000ffff09097812 */ /* 0x000fca00078ec0ff */
[----:B--2---:R0:W-:Y:S02]  /*0170*/  STL.64 [R1], R8 ;  /* 0x0000000801007387 */ /* 0x0041e40000100a00 */
[----:B------:R-:W-:-:S07]  /*0180*/  LEPC R20, `(.L_x_0) ;  /* 0x000000001014794e */ /* 0x000fce0000000000 */
[----:B0-----:R-:W-:Y:S05]  /*0190*/  CALL.ABS.NOINC R2 ;  /* 0x0000000002007343 */ /* 0x001fea0003c00000 */
.L_x_0:
[----:B------:R-:W-:Y:S05]  /*01a0*/  EXIT ;  /* 0x000000000000794d */ /* 0x000fea0003800000 */
.L_x_1:
[----:B------:R-:W-:-:S00]  /*01b0*/  BRA `(.L_x_1) ;  /* 0xfffffffc00fc7947 */ /* 0x000fc0000383ffff */
[----:B------:R-:W-:-:S00]  /*01c0*/  NOP ;  /* 0x0000000000007918 */ /* 0x000fc00000000000 */
        /* <DEDUP_REMOVED lines=11> */
.L_x_2:


//--------------------- .nv.global.init           --------------------------
	.section	.nv.global.init,"aw",@progbits
.nv.global.init:
	.type		$str,@object
	.size		$str,(.L_0 - $str)
$str:
        /*0000*/ 	.byte	0x54, 0x68, 0x72, 0x65, 0x61, 0x64, 0x20, 0x25, 0x32, 0x64, 0x3a, 0x20, 0x49, 0x74, 0x65, 0x72
        /*0010*/ 	.byte	0x61, 0x74, 0x69, 0x6f, 0x6e, 0x73, 0x20, 0x3d, 0x20, 0x25, 0x64, 0x2c, 0x20, 0x53, 0x75, 0x6d
        /*0020*/ 	.byte	0x20, 0x3d, 0x20, 0x25, 0x64, 0x0a, 0x00
.L_0:


//--------------------- .nv.shared.reserved.0     --------------------------
	.section	.nv.shared.reserved.0,"aw",@nobits
	.weak		__nv_reservedSMEM_offset_0_alias
	.size		__nv_reservedSMEM_offset_0_alias, 0, 64
	.other		__nv_reservedSMEM_offset_0_alias,@"STO_CUDA_RESERVED_SHARED STV_DEFAULT"
__nv_reservedSMEM_offset_0_alias:
	.zero		0
	.zero		64


//--------------------- .nv.constant0._Z29loops_warp_divergence_examplev --------------------------
	.section	.nv.constant0._Z29loops_warp_divergence_examplev,"a",@progbits
	.sectionflags	@""
	.align	4
.nv.constant0._Z29loops_warp_divergence_examplev:
	.zero		896


//--------------------- SYMBOLS --------------------------

	.type		.nv.reservedSmem.offset0,@object
	.size		.nv.reservedSmem.offset0,0x4
	.type		vprintf,@function
